	.headerflags	@"EF_CUDA_TEXMODE_UNIFIED EF_CUDA_64BIT_ADDRESS EF_CUDA_SM86 EF_CUDA_VIRTUAL_SM(EF_CUDA_SM86)"
	.elftype	@"ET_EXEC"


//--------------------- .nv.info                  --------------------------
	.section	.nv.info,"",@"SHT_CUDA_INFO"
	.align	4


	//----- nvinfo : EIATTR_REGCOUNT
	.align		4
        /*0000*/ 	.byte	0x04, 0x2f
        /*0002*/ 	.short	(.L_1 - .L_0)
	.align		4
.L_0:
        /*0004*/ 	.word	index@(triton_poi_fused_add_mul_15)
        /*0008*/ 	.word	0x0000002c


	//----- nvinfo : EIATTR_MIN_STACK_SIZE
	.align		4
.L_1:
        /*000c*/ 	.byte	0x04, 0x12
        /*000e*/ 	.short	(.L_3 - .L_2)
	.align		4
.L_2:
        /*0010*/ 	.word	index@(triton_poi_fused_add_mul_15)
        /*0014*/ 	.word	0x00000000


	//----- nvinfo : EIATTR_FRAME_SIZE
	.align		4
.L_3:
        /*0018*/ 	.byte	0x04, 0x11
        /*001a*/ 	.short	(.L_5 - .L_4)
	.align		4
.L_4:
        /*001c*/ 	.word	index@(triton_poi_fused_add_mul_15)
        /*0020*/ 	.word	0x00000000


	//----- nvinfo : EIATTR_MIN_STACK_SIZE
	.align		4
.L_5:
        /*0024*/ 	.byte	0x04, 0x12
        /*0026*/ 	.short	(.L_7 - .L_6)
	.align		4
.L_6:
        /*0028*/ 	.word	index@(triton_poi_fused_add_mul_15)
        /*002c*/ 	.word	0x00000000
.L_7:


//--------------------- .nv.info.triton_poi_fused_add_mul_15 --------------------------
	.section	.nv.info.triton_poi_fused_add_mul_15,"",@"SHT_CUDA_INFO"
	.sectionflags	@""
	.align	4


	//----- nvinfo : EIATTR_CUDA_API_VERSION
	.align		4
        /*0000*/ 	.byte	0x04, 0x37
        /*0002*/ 	.short	(.L_9 - .L_8)
.L_8:
        /*0004*/ 	.word	0x0000007c


	//----- nvinfo : EIATTR_SW2861232_WAR
	.align		4
.L_9:
        /*0008*/ 	.byte	0x01, 0x35
	.zero		2


	//----- nvinfo : EIATTR_PARAM_CBANK
	.align		4
        /*000c*/ 	.byte	0x04, 0x0a
        /*000e*/ 	.short	(.L_11 - .L_10)
	.align		4
.L_10:
        /*0010*/ 	.word	index@(.nv.constant0.triton_poi_fused_add_mul_15)
        /*0014*/ 	.short	0x0160
        /*0016*/ 	.short	0x0050


	//----- nvinfo : EIATTR_CBANK_PARAM_SIZE
	.align		4
.L_11:
        /*0018*/ 	.byte	0x03, 0x19
        /*001a*/ 	.short	0x0050


	//----- nvinfo : EIATTR_KPARAM_INFO
	.align		4
        /*001c*/ 	.byte	0x04, 0x17
        /*001e*/ 	.short	(.L_13 - .L_12)
.L_12:
        /*0020*/ 	.word	0x00000000
        /*0024*/ 	.short	0x0009
        /*0026*/ 	.short	0x0048
        /*0028*/ 	.byte	0x00, 0xf4, 0x21, 0x00


	//----- nvinfo : EIATTR_KPARAM_INFO
	.align		4
.L_13:
        /*002c*/ 	.byte	0x04, 0x17
        /*002e*/ 	.short	(.L_15 - .L_14)
.L_14:
        /*0030*/ 	.word	0x00000000
        /*0034*/ 	.short	0x0008
        /*0036*/ 	.short	0x0040
        /*0038*/ 	.byte	0x00, 0xf0, 0x11, 0x00


	//----- nvinfo : EIATTR_KPARAM_INFO
	.align		4
.L_15:
        /*003c*/ 	.byte	0x04, 0x17
        /*003e*/ 	.short	(.L_17 - .L_16)
.L_16:
        /*0040*/ 	.word	0x00000000
        /*0044*/ 	.short	0x0007
        /*0046*/ 	.short	0x0038
        /*0048*/ 	.byte	0x00, 0xf4, 0x21, 0x00


	//----- nvinfo : EIATTR_KPARAM_INFO
	.align		4
.L_17:
        /*004c*/ 	.byte	0x04, 0x17
        /*004e*/ 	.short	(.L_19 - .L_18)
.L_18:
        /*0050*/ 	.word	0x00000000
        /*0054*/ 	.short	0x0006
        /*0056*/ 	.short	0x0030
        /*0058*/ 	.byte	0x00, 0xf4, 0x21, 0x00


	//----- nvinfo : EIATTR_KPARAM_INFO
	.align		4
.L_19:
        /*005c*/ 	.byte	0x04, 0x17
        /*005e*/ 	.short	(.L_21 - .L_20)
.L_20:
        /*0060*/ 	.word	0x00000000
        /*0064*/ 	.short	0x0005
        /*0066*/ 	.short	0x0028
        /*0068*/ 	.byte	0x00, 0xf4, 0x21, 0x00


	//----- nvinfo : EIATTR_KPARAM_INFO
	.align		4
.L_21:
        /*006c*/ 	.byte	0x04, 0x17
        /*006e*/ 	.short	(.L_23 - .L_22)
.L_22:
        /*0070*/ 	.word	0x00000000
        /*0074*/ 	.short	0x0004
        /*0076*/ 	.short	0x0020
        /*0078*/ 	.byte	0x00, 0xf4, 0x21, 0x00


	//----- nvinfo : EIATTR_KPARAM_INFO
	.align		4
.L_23:
        /*007c*/ 	.byte	0x04, 0x17
        /*007e*/ 	.short	(.L_25 - .L_24)
.L_24:
        /*0080*/ 	.word	0x00000000
        /*0084*/ 	.short	0x0003
        /*0086*/ 	.short	0x0018
        /*0088*/ 	.byte	0x00, 0xf4, 0x21, 0x00


	//----- nvinfo : EIATTR_KPARAM_INFO
	.align		4
.L_25:
        /*008c*/ 	.byte	0x04, 0x17
        /*008e*/ 	.short	(.L_27 - .L_26)
.L_26:
        /*0090*/ 	.word	0x00000000
        /*0094*/ 	.short	0x0002
        /*0096*/ 	.short	0x0010
        /*0098*/ 	.byte	0x00, 0xf4, 0x21, 0x00


	//----- nvinfo : EIATTR_KPARAM_INFO
	.align		4
.L_27:
        /*009c*/ 	.byte	0x04, 0x17
        /*009e*/ 	.short	(.L_29 - .L_28)
.L_28:
        /*00a0*/ 	.word	0x00000000
        /*00a4*/ 	.short	0x0001
        /*00a6*/ 	.short	0x0008
        /*00a8*/ 	.byte	0x00, 0xf4, 0x21, 0x00


	//----- nvinfo : EIATTR_KPARAM_INFO
	.align		4
.L_29:
        /*00ac*/ 	.byte	0x04, 0x17
        /*00ae*/ 	.short	(.L_31 - .L_30)
.L_30:
        /*00b0*/ 	.word	0x00000000
        /*00b4*/ 	.short	0x0000
        /*00b6*/ 	.short	0x0000
        /*00b8*/ 	.byte	0x00, 0xf4, 0x21, 0x00


	//----- nvinfo : EIATTR_MAXREG_COUNT
	.align		4
.L_31:
        /*00bc*/ 	.byte	0x03, 0x1b
        /*00be*/ 	.short	0x00ff


	//----- nvinfo : EIATTR_EXIT_INSTR_OFFSETS
	.align		4
        /*00c0*/ 	.byte	0x04, 0x1c
        /*00c2*/ 	.short	(.L_33 - .L_32)


	//   ....[0]....
.L_32:
        /*00c4*/ 	.word	0x000013b0


	//----- nvinfo : EIATTR_REQNTID
	.align		4
.L_33:
        /*00c8*/ 	.byte	0x04, 0x10
        /*00ca*/ 	.short	(.L_35 - .L_34)
.L_34:
        /*00cc*/ 	.word	0x00000080
        /*00d0*/ 	.word	0x00000001
        /*00d4*/ 	.word	0x00000001
.L_35:


//--------------------- .nv.callgraph             --------------------------
	.section	.nv.callgraph,"",@"SHT_CUDA_CALLGRAPH"
	.align	4
	.sectionentsize	8
	.align		4
        /*0000*/ 	.word	0x00000000
	.align		4
        /*0004*/ 	.word	0xffffffff
	.align		4
        /*0008*/ 	.word	0x00000000
	.align		4
        /*000c*/ 	.word	0xfffffffe
	.align		4
        /*0010*/ 	.word	0x00000000
	.align		4
        /*0014*/ 	.word	0xfffffffd
	.align		4
        /*0018*/ 	.word	0x00000000
	.align		4
        /*001c*/ 	.word	0xfffffffc


//--------------------- .nv.rel.action            --------------------------
	.section	.nv.rel.action,"",@"SHT_CUDA_RELOCINFO"
	.align	8
	.sectionentsize	8
        /*0000*/ 	.byte	0x73, 0x00, 0x00, 0x00, 0x00, 0x00, 0x00, 0x00, 0x00, 0x00, 0x00, 0x11, 0x25, 0x00, 0x05, 0x36


//--------------------- .nv.constant0.triton_poi_fused_add_mul_15 --------------------------
	.section	.nv.constant0.triton_poi_fused_add_mul_15,"a",@progbits
	.sectionflags	@""
	.align	4
.nv.constant0.triton_poi_fused_add_mul_15:
	.zero		432


//--------------------- .text.triton_poi_fused_add_mul_15 --------------------------
	.section	.text.triton_poi_fused_add_mul_15,"ax",@progbits
	.sectioninfo	@"SHI_REGISTERS=44"
	.align	128
        .global         triton_poi_fused_add_mul_15
        .type           triton_poi_fused_add_mul_15,@function
        .size           triton_poi_fused_add_mul_15,(.L_x_1 - triton_poi_fused_add_mul_15)
        .other          triton_poi_fused_add_mul_15,@"STO_CUDA_ENTRY STV_DEFAULT"
triton_poi_fused_add_mul_15:
.text.triton_poi_fused_add_mul_15:
[----:B------:R-:W-:Y:S02]  /*0000*/  IMAD.MOV.U32 R1, RZ, RZ, c[0x0][0x28] ;  /* 0x00000a00ff017624 */ /* 0x000fe400078e00ff */
[----:B------:R-:W0:Y:S01]  /*0010*/  S2R R0, SR_TID.X ;  /* 0x0000000000007919 */ /* 0x000e220000002100 */
[----:B------:R-:W-:Y:S01]  /*0020*/  IMAD.MOV.U32 R30, RZ, RZ, 0x2 ;  /* 0x00000002ff1e7424 */ /* 0x000fe200078e00ff */
[----:B------:R-:W-:Y:S02]  /*0030*/  ULDC.64 UR4, c[0x0][0x118] ;  /* 0x0000460000047ab9 */ /* 0x000fe40000000a00 */
[----:B------:R-:W1:Y:S01]  /*0040*/  S2R R29, SR_CTAID.X ;  /* 0x00000000001d7919 */ /* 0x000e620000002500 */
[----:B0-----:R-:W-:-:S05]  /*0050*/  IMAD.SHL.U32 R0, R0, 0x8, RZ ;  /* 0x0000000800007824 */ /* 0x001fca00078e00ff */
[----:B------:R-:W-:-:S04]  /*0060*/  LOP3.LUT R0, R0, 0x3f8, RZ, 0xc0, !PT ;  /* 0x000003f800007812 */ /* 0x000fc800078ec0ff */
[----:B-1----:R-:W-:-:S05]  /*0070*/  LEA R29, R29, R0, 0xb ;  /* 0x000000001d1d7211 */ /* 0x002fca00078e58ff */
[----:B------:R-:W-:-:S05]  /*0080*/  IMAD.HI R0, R29, 0x2aaaaaab, RZ ;  /* 0x2aaaaaab1d007827 */ /* 0x000fca00078e02ff */
[----:B------:R-:W-:-:S04]  /*0090*/  SHF.R.U32.HI R3, RZ, 0x1f, R0 ;  /* 0x0000001fff037819 */ /* 0x000fc80000011600 */
[----:B------:R-:W-:-:S05]  /*00a0*/  LEA.HI.SX32 R7, R0, R3, 0x17 ;  /* 0x0000000300077211 */ /* 0x000fca00078fbaff */
[----:B------:R-:W-:-:S05]  /*00b0*/  IMAD.WIDE R4, R7, R30, c[0x0][0x180] ;  /* 0x0000600007047625 */ /* 0x000fca00078e021e */
[----:B------:R-:W2:Y:S01]  /*00c0*/  LDG.E.EL.U16 R28, [R4.64] ;  /* 0x00000004041c7981 */ /* 0x000ea2000c2e1500 */
[----:B------:R-:W-:-:S06]  /*00d0*/  IMAD.WIDE R2, R7, R30, c[0x0][0x188] ;  /* 0x0000620007027625 */ /* 0x000fcc00078e021e */
[----:B------:R0:W3:Y:S01]  /*00e0*/  LDG.E.EL.U16 R3, [R2.64] ;  /* 0x0000000402037981 */ /* 0x0000e2000c2e1500 */
[----:B------:R-:W-:Y:S02]  /*00f0*/  IMAD.MOV.U32 R0, RZ, RZ, 0x4 ;  /* 0x00000004ff007424 */ /* 0x000fe400078e00ff */
[----:B------:R-:W-:Y:S02]  /*0100*/  IMAD R7, R7, -0xc00, R29 ;  /* 0xfffff40007077824 */ /* 0x000fe400078e021d */
[----:B------:R-:W-:-:S04]  /*0110*/  IMAD.WIDE R40, R29, R0, c[0x0][0x178] ;  /* 0x00005e001d287625 */ /* 0x000fc800078e0200 */
[CC--:B------:R-:W-:Y:S01]  /*0120*/  IMAD.WIDE R8, R7.reuse, R30.reuse, c[0x0][0x198] ;  /* 0x0000660007087625 */ /* 0x0c0fe200078e021e */
[----:B------:R-:W4:Y:S03]  /*0130*/  LDG.E.128 R20, [R40.64] ;  /* 0x0000000428147981 */ /* 0x000f26000c1e1d00 */
[CC--:B------:R-:W-:Y:S02]  /*0140*/  IMAD.WIDE R12, R7.reuse, R30.reuse, c[0x0][0x190] ;  /* 0x00006400070c7625 */ /* 0x0c0fe400078e021e */
[----:B------:R-:W5:Y:S04]  /*0150*/  LDG.E.EL.128 R8, [R8.64] ;  /* 0x0000000408087981 */ /* 0x000f68000c2e1d00 */
[----:B------:R-:W4:Y:S01]  /*0160*/  LDG.E.EL.128 R12, [R12.64] ;  /* 0x000000040c0c7981 */ /* 0x000f22000c2e1d00 */
[----:B------:R-:W-:Y:S01]  /*0170*/  IADD3 R7, R7, 0x3c00, RZ ;  /* 0x00003c0007077810 */ /* 0x000fe20007ffe0ff */
[----:B------:R-:W-:-:S04]  /*0180*/  IMAD.WIDE R38, R29, R30, c[0x0][0x160] ;  /* 0x000058001d267625 */ /* 0x000fc800078e021e */
[----:B------:R-:W-:-:S06]  /*0190*/  IMAD.WIDE.U32 R24, R7, R0, c[0x0][0x168] ;  /* 0x00005a0007187625 */ /* 0x000fcc00078e0000 */
[----:B------:R-:W4:Y:S01]  /*01a0*/  LDG.E.EL.128 R24, [R24.64] ;  /* 0x0000000418187981 */ /* 0x000f22000c2e1d00 */
[----:B--2---:R-:W-:-:S04]  /*01b0*/  SHF.L.U32 R4, R28, 0x10, RZ ;  /* 0x000000101c047819 */ /* 0x004fc800000006ff */
[----:B------:R-:W-:-:S04]  /*01c0*/  FSETP.GE.AND P0, PT, R4, RZ, PT ;  /* 0x000000ff0400720b */ /* 0x000fc80003f06000 */
[----:B0-----:R-:W-:Y:S01]  /*01d0*/  SEL R2, R28, RZ, !P0 ;  /* 0x000000ff1c027207 */ /* 0x001fe20004000000 */
[----:B---3--:R-:W-:-:S04]  /*01e0*/  IMAD.U32 R4, R3, 0x10000, RZ ;  /* 0x0001000003047824 */ /* 0x008fc800078e00ff */
[----:B------:R-:W-:Y:S01]  /*01f0*/  IMAD.U32 R2, R2, 0x10000, RZ ;  /* 0x0001000002027824 */ /* 0x000fe200078e00ff */
[----:B------:R-:W-:-:S03]  /*0200*/  FSETP.GTU.AND P0, PT, R4, RZ, PT ;  /* 0x000000ff0400720b */ /* 0x000fc60003f0c000 */
[----:B------:R-:W-:Y:S01]  /*0210*/  FADD R32, RZ, -R2 ;  /* 0x80000002ff207221 */ /* 0x000fe20000000000 */
[----:B------:R-:W-:-:S04]  /*0220*/  SEL R2, R3, RZ, P0 ;  /* 0x000000ff03027207 */ /* 0x000fc80000000000 */
[----:B------:R-:W-:Y:S01]  /*0230*/  FSETP.NAN.AND P2, PT, R32, R32, PT ;  /* 0x000000202000720b */ /* 0x000fe20003f48000 */
[----:B------:R-:W-:Y:S01]  /*0240*/  IMAD.WIDE.U32 R4, R7, R30, c[0x0][0x170] ;  /* 0x00005c0007047625 */ /* 0x000fe200078e001e */
[----:B------:R-:W-:-:S03]  /*0250*/  SHF.L.U32 R17, R2, 0x10, RZ ;  /* 0x0000001002117819 */ /* 0x000fc600000006ff */
[----:B------:R-:W-:Y:S01]  /*0260*/  IMAD.U32 R16, R3, 0x10000, RZ ;  /* 0x0001000003107824 */ /* 0x000fe200078e00ff */
[----:B------:R-:W-:Y:S01]  /*0270*/  FSETP.GT.AND P3, PT, R32, R17, PT ;  /* 0x000000112000720b */ /* 0x000fe20003f64000 */
[----:B------:R-:W2:Y:S03]  /*0280*/  LDG.E.EL.128 R4, [R4.64] ;  /* 0x0000000404047981 */ /* 0x000ea6000c2e1d00 */
[----:B------:R-:W-:-:S03]  /*0290*/  FSETP.GTU.AND P0, PT, R16, RZ, PT ;  /* 0x000000ff1000720b */ /* 0x000fc60003f0c000 */
[----:B------:R-:W-:Y:S02]  /*02a0*/  @!P2 FSEL R32, R32, R17, P3 ;  /* 0x000000112020a208 */ /* 0x000fe40001800000 */
[----:B------:R-:W3:Y:S01]  /*02b0*/  LDG.E.128 R16, [R38.64] ;  /* 0x0000000426107981 */ /* 0x000ee2000c1e1d00 */
[----:B------:R-:W-:-:S05]  /*02c0*/  IMAD.U32 R2, R28, 0x10000, RZ ;  /* 0x000100001c027824 */ /* 0x000fca00078e00ff */
[----:B------:R-:W-:-:S04]  /*02d0*/  FSETP.GE.AND P1, PT, R2, RZ, PT ;  /* 0x000000ff0200720b */ /* 0x000fc80003f26000 */
[----:B------:R-:W-:-:S05]  /*02e0*/  SEL R28, R28, RZ, !P1 ;  /* 0x000000ff1c1c7207 */ /* 0x000fca0004800000 */
[----:B------:R-:W-:-:S04]  /*02f0*/  IMAD.U32 R28, R28, 0x10000, RZ ;  /* 0x000100001c1c7824 */ /* 0x000fc800078e00ff */
[----:B------:R-:W-:Y:S01]  /*0300*/  FADD R28, RZ, -R28 ;  /* 0x8000001cff1c7221 */ /* 0x000fe20000000000 */
[----:B------:R-:W-:-:S04]  /*0310*/  SEL R3, R3, RZ, P0 ;  /* 0x000000ff03037207 */ /* 0x000fc80000000000 */
[----:B------:R-:W-:Y:S02]  /*0320*/  FSETP.NAN.AND P1, PT, R28, R28, PT ;  /* 0x0000001c1c00720b */ /* 0x000fe40003f28000 */
[----:B------:R-:W-:-:S04]  /*0330*/  SHF.L.U32 R3, R3, 0x10, RZ ;  /* 0x0000001003037819 */ /* 0x000fc800000006ff */
[----:B------:R-:W-:-:S07]  /*0340*/  FSETP.GT.AND P0, PT, R28, R3, PT ;  /* 0x000000031c00720b */ /* 0x000fce0003f04000 */
[----:B------:R-:W-:-:S05]  /*0350*/  @!P1 FSEL R28, R28, R3, P0 ;  /* 0x000000031c1c9208 */ /* 0x000fca0000000000 */
[----:B------:R-:W-:Y:S01]  /*0360*/  FMUL R33, R28, 0.0078740157186985015869 ;  /* 0x3c0102041c217820 */ /* 0x000fe20000400000 */
[----:B------:R-:W-:-:S04]  /*0370*/  FMUL R32, R32, 0.0078740157186985015869 ;  /* 0x3c01020420207820 */ /* 0x000fc80000400000 */
[C---:B------:R-:W-:Y:S02]  /*0380*/  FSETP.GT.AND P0, PT, R33.reuse, 9.9999997473787516356e-06, PT ;  /* 0x3727c5ac2100780b */ /* 0x040fe40003f04000 */
[C---:B------:R-:W-:Y:S02]  /*0390*/  FSETP.GT.AND P2, PT, R32.reuse, 9.9999997473787516356e-06, PT ;  /* 0x3727c5ac2000780b */ /* 0x040fe40003f44000 */
[----:B------:R-:W-:Y:S02]  /*03a0*/  FSETP.NAN.AND P1, PT, R33, R33, PT ;  /* 0x000000212100720b */ /* 0x000fe40003f28000 */
[----:B----4-:R-:W-:Y:S02]  /*03b0*/  I2FP.F32.S32 R20, R20 ;  /* 0x0000001400147245 */ /* 0x010fe40000201400 */
[----:B------:R-:W-:-:S05]  /*03c0*/  FSETP.NAN.AND P3, PT, R32, R32, PT ;  /* 0x000000202000720b */ /* 0x000fca0003f68000 */
[----:B------:R-:W-:Y:S01]  /*03d0*/  @!P0 FSEL R33, R33, 9.9999997473787516356e-06, P1 ;  /* 0x3727c5ac21218808 */ /* 0x000fe20000800000 */
[----:B------:R-:W-:Y:S01]  /*03e0*/  IMAD.U32 R3, R12, 0x10000, RZ ;  /* 0x000100000c037824 */ /* 0x000fe200078e00ff */
[C---:B-----5:R-:W-:Y:S01]  /*03f0*/  PRMT R31, R8.reuse, 0x7632, R31 ;  /* 0x00007632081f7816 */ /* 0x060fe2000000001f */
[----:B------:R-:W-:Y:S01]  /*0400*/  IMAD.U32 R8, R8, 0x10000, RZ ;  /* 0x0001000008087824 */ /* 0x000fe200078e00ff */
[----:B------:R-:W-:Y:S01]  /*0410*/  I2FP.F32.S32 R21, R21 ;  /* 0x0000001500157245 */ /* 0x000fe20000201400 */
[----:B------:R-:W-:Y:S01]  /*0420*/  FMUL R20, R20, R33 ;  /* 0x0000002114147220 */ /* 0x000fe20000400000 */
[----:B------:R-:W-:Y:S02]  /*0430*/  @!P2 FSEL R32, R32, 9.9999997473787516356e-06, P3 ;  /* 0x3727c5ac2020a808 */ /* 0x000fe40001800000 */
[----:B------:R-:W-:Y:S01]  /*0440*/  PRMT R2, R12, 0x7632, R2 ;  /* 0x000076320c027816 */ /* 0x000fe20000000002 */
[----:B------:R-:W-:Y:S01]  /*0450*/  FFMA R3, R3, R20, R8 ;  /* 0x0000001403037223 */ /* 0x000fe20000000008 */
[----:B------:R-:W-:Y:S01]  /*0460*/  IMAD.U32 R31, R31, 0x10000, RZ ;  /* 0x000100001f1f7824 */ /* 0x000fe200078e00ff */
[----:B------:R-:W-:Y:S01]  /*0470*/  FMUL R21, R21, R32 ;  /* 0x0000002015157220 */ /* 0x000fe20000400000 */
[----:B------:R-:W-:-:S02]  /*0480*/  SHF.L.U32 R2, R2, 0x10, RZ ;  /* 0x0000001002027819 */ /* 0x000fc400000006ff */
[----:B------:R-:W-:Y:S02]  /*0490*/  I2FP.F32.S32 R23, R23 ;  /* 0x0000001700177245 */ /* 0x000fe40000201400 */
[----:B------:R-:W-:Y:S02]  /*04a0*/  PRMT R8, R13, 0x7632, R8 ;  /* 0x000076320d087816 */ /* 0x000fe40000000008 */
[----:B------:R-:W-:Y:S01]  /*04b0*/  PRMT R12, R9, 0x7632, R12 ;  /* 0x00007632090c7816 */ /* 0x000fe2000000000c */
[----:B------:R-:W-:Y:S01]  /*04c0*/  FFMA R2, R2, R21, R31 ;  /* 0x0000001502027223 */ /* 0x000fe2000000001f */
[----:B------:R-:W-:Y:S01]  /*04d0*/  SHF.L.U32 R8, R8, 0x10, RZ ;  /* 0x0000001008087819 */ /* 0x000fe200000006ff */
[----:B------:R-:W-:Y:S02]  /*04e0*/  FMUL R23, R32, R23 ;  /* 0x0000001720177220 */ /* 0x000fe40000400000 */
[----:B------:R-:W-:Y:S01]  /*04f0*/  IMAD.U32 R31, R12, 0x10000, RZ ;  /* 0x000100000c1f7824 */ /* 0x000fe200078e00ff */
[----:B------:R-:W-:Y:S01]  /*0500*/  I2FP.F32.S32 R22, R22 ;  /* 0x0000001600167245 */ /* 0x000fe20000201400 */
[----:B------:R-:W-:-:S02]  /*0510*/  IMAD.U32 R28, R13, 0x10000, RZ ;  /* 0x000100000d1c7824 */ /* 0x000fc400078e00ff */
[----:B------:R-:W-:Y:S01]  /*0520*/  FFMA R31, R8, R23, R31 ;  /* 0x00000017081f7223 */ /* 0x000fe2000000001f */
[----:B------:R-:W-:Y:S01]  /*0530*/  SHF.L.U32 R13, R9, 0x10, RZ ;  /* 0x00000010090d7819 */ /* 0x000fe200000006ff */
[----:B------:R-:W-:-:S04]  /*0540*/  FMUL R22, R33, R22 ;  /* 0x0000001621167220 */ /* 0x000fc80000400000 */
[----:B------:R-:W-:Y:S02]  /*0550*/  FFMA R28, R28, R22, R13 ;  /* 0x000000161c1c7223 */ /* 0x000fe4000000000d */
[----:B------:R-:W4:Y:S01]  /*0560*/  LDG.E.128 R20, [R40.64+0x10] ;  /* 0x0000100428147981 */ /* 0x000f22000c1e1d00 */
[C---:B--2---:R-:W-:Y:S01]  /*0570*/  PRMT R8, R4.reuse, 0x7632, R8 ;  /* 0x0000763204087816 */ /* 0x044fe20000000008 */
[----:B------:R-:W-:-:S04]  /*0580*/  IMAD.U32 R9, R4, 0x10000, RZ ;  /* 0x0001000004097824 */ /* 0x000fc800078e00ff */
[----:B------:R-:W-:Y:S01]  /*0590*/  IMAD.U32 R8, R8, 0x10000, RZ ;  /* 0x0001000008087824 */ /* 0x000fe200078e00ff */
[----:B---3--:R-:W-:Y:S01]  /*05a0*/  PRMT R4, R16, 0x7632, R4 ;  /* 0x0000763210047816 */ /* 0x008fe20000000004 */
[----:B------:R-:W-:Y:S02]  /*05b0*/  FADD R13, R24, R9 ;  /* 0x00000009180d7221 */ /* 0x000fe40000000000 */
[----:B------:R-:W-:Y:S02]  /*05c0*/  FADD R8, R25, R8 ;  /* 0x0000000819087221 */ /* 0x000fe40000000000 */
[----:B------:R-:W-:Y:S01]  /*05d0*/  IMAD.U32 R9, R4, 0x10000, RZ ;  /* 0x0001000004097824 */ /* 0x000fe200078e00ff */
[----:B------:R-:W-:-:S03]  /*05e0*/  IADD3 R4, R29, 0x4, RZ ;  /* 0x000000041d047810 */ /* 0x000fc60007ffe0ff */
[----:B------:R-:W-:Y:S01]  /*05f0*/  FFMA R2, R8, R2, R9 ;  /* 0x0000000208027223 */ /* 0x000fe20000000009 */
[----:B------:R-:W-:-:S04]  /*0600*/  IMAD.U32 R9, R5, 0x10000, RZ ;  /* 0x0001000005097824 */ /* 0x000fc800078e00ff */
[----:B------:R-:W-:Y:S01]  /*0610*/  FADD R26, R26, R9 ;  /* 0x000000091a1a7221 */ /* 0x000fe20000000000 */
[----:B------:R-:W-:Y:S01]  /*0620*/  IMAD.HI R9, R4, 0x2aaaaaab, RZ ;  /* 0x2aaaaaab04097827 */ /* 0x000fe200078e02ff */
[----:B------:R-:W-:Y:S02]  /*0630*/  PRMT R5, R5, 0x7632, R5 ;  /* 0x0000763205057816 */ /* 0x000fe40000000005 */
[----:B------:R-:W-:Y:S02]  /*0640*/  IADD3 R8, R29, 0x400, RZ ;  /* 0x000004001d087810 */ /* 0x000fe40007ffe0ff */
[----:B------:R-:W-:-:S04]  /*0650*/  SHF.R.U32.HI R12, RZ, 0x1f, R9 ;  /* 0x0000001fff0c7819 */ /* 0x000fc80000011609 */
[----:B------:R-:W-:Y:S01]  /*0660*/  LEA.HI R9, R9, R12, RZ, 0x17 ;  /* 0x0000000c09097211 */ /* 0x000fe200078fb8ff */
[----:B------:R-:W-:Y:S02]  /*0670*/  IMAD.U32 R12, R5, 0x10000, RZ ;  /* 0x00010000050c7824 */ /* 0x000fe400078e00ff */
[----:B------:R-:W-:Y:S01]  /*0680*/  IMAD.HI R5, R8, 0x2aaaaaab, RZ ;  /* 0x2aaaaaab08057827 */ /* 0x000fe200078e02ff */
[----:B------:R-:W-:-:S03]  /*0690*/  SHF.L.U32 R16, R16, 0x10, RZ ;  /* 0x0000001010107819 */ /* 0x000fc600000006ff */
[----:B------:R-:W-:Y:S01]  /*06a0*/  IMAD R9, R9, -0xc00, R4 ;  /* 0xfffff40009097824 */ /* 0x000fe200078e0204 */
[----:B------:R-:W-:Y:S01]  /*06b0*/  FADD R4, R27, R12 ;  /* 0x0000000c1b047221 */ /* 0x000fe20000000000 */
[----:B------:R-:W-:Y:S02]  /*06c0*/  SHF.R.U32.HI R12, RZ, 0x1f, R5 ;  /* 0x0000001fff0c7819 */ /* 0x000fe40000011605 */
[----:B------:R-:W-:Y:S02]  /*06d0*/  IMAD.WIDE R24, R9, R0, c[0x0][0x168] ;  /* 0x00005a0009187625 */ /* 0x000fe400078e0200 */
[----:B------:R-:W-:Y:S01]  /*06e0*/  LEA.HI.SX32 R9, R5, R12, 0x17 ;  /* 0x0000000c05097211 */ /* 0x000fe200078fbaff */
[----:B------:R-:W-:Y:S01]  /*06f0*/  FFMA R3, R13, R3, R16 ;  /* 0x000000030d037223 */ /* 0x000fe20000000010 */
[----:B------:R-:W-:-:S03]  /*0700*/  SHF.L.U32 R13, R17, 0x10, RZ ;  /* 0x00000010110d7819 */ /* 0x000fc600000006ff */
[----:B------:R-:W-:Y:S02]  /*0710*/  IMAD.WIDE R34, R9, R30, c[0x0][0x180] ;  /* 0x0000600009227625 */ /* 0x000fe400078e021e */
[----:B------:R-:W-:Y:S02]  /*0720*/  FFMA R28, R26, R28, R13 ;  /* 0x0000001c1a1c7223 */ /* 0x000fe4000000000d */
[----:B------:R-:W2:Y:S04]  /*0730*/  LDG.E.EL.128 R24, [R24.64+0xf000] ;  /* 0x00f0000418187981 */ /* 0x000ea8000c2e1d00 */
[----:B------:R0:W3:Y:S01]  /*0740*/  LDG.E.EL.U16 R12, [R34.64] ;  /* 0x00000004220c7981 */ /* 0x0000e2000c2e1500 */
[----:B------:R-:W-:-:S05]  /*0750*/  PRMT R17, R17, 0x7632, R17 ;  /* 0x0000763211117816 */ /* 0x000fca0000000011 */
[----:B------:R-:W-:-:S04]  /*0760*/  IMAD.U32 R17, R17, 0x10000, RZ ;  /* 0x0001000011117824 */ /* 0x000fc800078e00ff */
[----:B------:R-:W-:Y:S01]  /*0770*/  FFMA R31, R4, R31, R17 ;  /* 0x0000001f041f7223 */ /* 0x000fe20000000011 */
[----:B------:R-:W-:-:S05]  /*0780*/  IMAD.WIDE R4, R9, R30, c[0x0][0x188] ;  /* 0x0000620009047625 */ /* 0x000fca00078e021e */
[----:B------:R1:W5:Y:S01]  /*0790*/  LDG.E.EL.U16 R13, [R4.64] ;  /* 0x00000004040d7981 */ /* 0x000362000c2e1500 */
[----:B0-----:R-:W-:Y:S01]  /*07a0*/  IMAD.U32 R34, R14, 0x10000, RZ ;  /* 0x000100000e227824 */ /* 0x001fe200078e00ff */
[----:B-1----:R-:W-:Y:S02]  /*07b0*/  SHF.L.U32 R5, R10, 0x10, RZ ;  /* 0x000000100a057819 */ /* 0x002fe400000006ff */
[----:B------:R-:W-:Y:S02]  /*07c0*/  PRMT R4, R15, 0x7632, R4 ;  /* 0x000076320f047816 */ /* 0x000fe40000000004 */
[----:B----4-:R-:W-:-:S05]  /*07d0*/  I2FP.F32.S32 R20, R20 ;  /* 0x0000001400147245 */ /* 0x010fca0000201400 */
[----:B------:R-:W-:Y:S01]  /*07e0*/  FMUL R20, R33, R20 ;  /* 0x0000001421147220 */ /* 0x000fe20000400000 */
[----:B------:R-:W-:-:S03]  /*07f0*/  I2FP.F32.S32 R23, R23 ;  /* 0x0000001700177245 */ /* 0x000fc60000201400 */
[--C-:B------:R-:W-:Y:S01]  /*0800*/  FFMA R34, R34, R20, R5.reuse ;  /* 0x0000001422227223 */ /* 0x100fe20000000005 */
[----:B------:R-:W-:Y:S01]  /*0810*/  PRMT R5, R11, 0x7632, R5 ;  /* 0x000076320b057816 */ /* 0x000fe20000000005 */
[----:B------:R-:W-:Y:S01]  /*0820*/  FMUL R35, R32, R23 ;  /* 0x0000001720237220 */ /* 0x000fe20000400000 */
[----:B------:R-:W-:-:S03]  /*0830*/  IMAD.U32 R4, R4, 0x10000, RZ ;  /* 0x0001000004047824 */ /* 0x000fc600078e00ff */
[----:B------:R-:W-:-:S04]  /*0840*/  IMAD.U32 R5, R5, 0x10000, RZ ;  /* 0x0001000005057824 */ /* 0x000fc800078e00ff */
[----:B------:R-:W-:Y:S01]  /*0850*/  FFMA R35, R4, R35, R5 ;  /* 0x0000002304237223 */ /* 0x000fe20000000005 */
[C---:B------:R-:W-:Y:S02]  /*0860*/  PRMT R4, R6.reuse, 0x7632, R4 ;  /* 0x0000763206047816 */ /* 0x040fe40000000004 */
[----:B------:R-:W-:Y:S02]  /*0870*/  SHF.L.U32 R5, R6, 0x10, RZ ;  /* 0x0000001006057819 */ /* 0x000fe400000006ff */
[----:B------:R-:W-:Y:S02]  /*0880*/  I2FP.F32.S32 R21, R21 ;  /* 0x0000001500157245 */ /* 0x000fe40000201400 */
[----:B------:R-:W-:Y:S02]  /*0890*/  PRMT R16, R14, 0x7632, R16 ;  /* 0x000076320e107816 */ /* 0x000fe40000000010 */
[----:B------:R-:W-:Y:S02]  /*08a0*/  PRMT R17, R10, 0x7632, R17 ;  /* 0x000076320a117816 */ /* 0x000fe40000000011 */
[----:B------:R-:W-:Y:S01]  /*08b0*/  SHF.L.U32 R6, R4, 0x10, RZ ;  /* 0x0000001004067819 */ /* 0x000fe200000006ff */
[----:B------:R-:W-:Y:S01]  /*08c0*/  FMUL R21, R32, R21 ;  /* 0x0000001520157220 */ /* 0x000fe20000400000 */
[----:B------:R-:W-:Y:S01]  /*08d0*/  SHF.L.U32 R16, R16, 0x10, RZ ;  /* 0x0000001010107819 */ /* 0x000fe200000006ff */
[----:B------:R-:W-:Y:S01]  /*08e0*/  IMAD.U32 R17, R17, 0x10000, RZ ;  /* 0x0001000011117824 */ /* 0x000fe200078e00ff */
[----:B------:R-:W-:-:S02]  /*08f0*/  PRMT R4, R18, 0x7632, R4 ;  /* 0x0000763212047816 */ /* 0x000fc40000000004 */
[----:B------:R-:W-:Y:S01]  /*0900*/  I2FP.F32.S32 R22, R22 ;  /* 0x0000001600167245 */ /* 0x000fe20000201400 */
[----:B------:R-:W-:Y:S01]  /*0910*/  FFMA R21, R16, R21, R17 ;  /* 0x0000001510157223 */ /* 0x000fe20000000011 */
[----:B------:R-:W-:Y:S02]  /*0920*/  IMAD R17, R9, -0xc00, R8 ;  /* 0xfffff40009117824 */ /* 0x000fe400078e0208 */
[C---:B------:R-:W-:Y:S01]  /*0930*/  IMAD.U32 R9, R7.reuse, 0x10000, RZ ;  /* 0x0001000007097824 */ /* 0x040fe200078e00ff */
[----:B------:R-:W-:Y:S01]  /*0940*/  PRMT R7, R7, 0x7632, R7 ;  /* 0x0000763207077816 */ /* 0x000fe20000000007 */
[----:B------:R-:W-:Y:S01]  /*0950*/  IMAD.U32 R4, R4, 0x10000, RZ ;  /* 0x0001000004047824 */ /* 0x000fe200078e00ff */
[----:B------:R-:W-:Y:S01]  /*0960*/  SHF.L.U32 R32, R15, 0x10, RZ ;  /* 0x000000100f207819 */ /* 0x000fe200000006ff */
[----:B------:R-:W-:Y:S01]  /*0970*/  IMAD.U32 R11, R11, 0x10000, RZ ;  /* 0x000100000b0b7824 */ /* 0x000fe200078e00ff */
[----:B------:R-:W-:Y:S01]  /*0980*/  FMUL R22, R33, R22 ;  /* 0x0000001621167220 */ /* 0x000fe20000400000 */
[----:B------:R-:W-:Y:S01]  /*0990*/  IMAD.U32 R16, R7, 0x10000, RZ ;  /* 0x0001000007107824 */ /* 0x000fe200078e00ff */
[----:B------:R-:W-:-:S02]  /*09a0*/  SHF.L.U32 R7, R19, 0x10, RZ ;  /* 0x0000001013077819 */ /* 0x000fc400000006ff */
[----:B------:R-:W-:Y:S01]  /*09b0*/  FFMA R32, R32, R22, R11 ;  /* 0x0000001620207223 */ /* 0x000fe2000000000b */
[----:B--2---:R-:W-:Y:S01]  /*09c0*/  FADD R25, R25, R6 ;  /* 0x0000000619197221 */ /* 0x004fe20000000000 */
[----:B---3--:R-:W-:Y:S01]  /*09d0*/  IMAD.U32 R6, R12, 0x10000, RZ ;  /* 0x000100000c067824 */ /* 0x008fe200078e00ff */
[----:B------:R-:W-:Y:S01]  /*09e0*/  FADD R24, R24, R5 ;  /* 0x0000000518187221 */ /* 0x000fe20000000000 */
[----:B------:R-:W-:-:S03]  /*09f0*/  SHF.L.U32 R5, R18, 0x10, RZ ;  /* 0x0000001012057819 */ /* 0x000fc600000006ff */
[C---:B------:R-:W-:Y:S02]  /*0a00*/  FSETP.GE.AND P1, PT, R6.reuse, RZ, PT ;  /* 0x000000ff0600720b */ /* 0x040fe40003f26000 */
[----:B------:R-:W-:Y:S02]  /*0a10*/  FSETP.GE.AND P0, PT, R6, RZ, PT ;  /* 0x000000ff0600720b */ /* 0x000fe40003f06000 */
[----:B------:R-:W-:Y:S01]  /*0a20*/  SEL R14, R12, RZ, !P1 ;  /* 0x000000ff0c0e7207 */ /* 0x000fe20004800000 */
[----:B------:R-:W-:Y:S01]  /*0a30*/  FADD R26, R26, R9 ;  /* 0x000000091a1a7221 */ /* 0x000fe20000000000 */
[----:B------:R-:W-:Y:S01]  /*0a40*/  SEL R12, R12, RZ, !P0 ;  /* 0x000000ff0c0c7207 */ /* 0x000fe20004000000 */
[----:B------:R-:W-:Y:S01]  /*0a50*/  FFMA R34, R24, R34, R5 ;  /* 0x0000002218227223 */ /* 0x000fe20000000005 */
[----:B------:R-:W-:Y:S01]  /*0a60*/  FFMA R33, R25, R21, R4 ;  /* 0x0000001519217223 */ /* 0x000fe20000000004 */
[C---:B------:R-:W-:Y:S01]  /*0a70*/  IMAD.WIDE R8, R17.reuse, R30, c[0x0][0x190] ;  /* 0x0000640011087625 */ /* 0x040fe200078e021e */
[----:B------:R-:W-:Y:S01]  /*0a80*/  FFMA R32, R26, R32, R7 ;  /* 0x000000201a207223 */ /* 0x000fe20000000007 */
[----:B------:R-:W2:Y:S02]  /*0a90*/  LDG.E.128 R20, [R40.64+0x1000] ;  /* 0x0010000428147981 */ /* 0x000ea4000c1e1d00 */
[----:B------:R-:W-:-:S02]  /*0aa0*/  IMAD.WIDE R4, R17, R30, c[0x0][0x198] ;  /* 0x0000660011047625 */ /* 0x000fc400078e021e */
[----:B------:R-:W3:Y:S02]  /*0ab0*/  LDG.E.EL.128 R8, [R8.64] ;  /* 0x0000000408087981 */ /* 0x000ee4000c2e1d00 */
[----:B------:R-:W-:Y:S02]  /*0ac0*/  IMAD.U32 R12, R12, 0x10000, RZ ;  /* 0x000100000c0c7824 */ /* 0x000fe400078e00ff */
[----:B------:R-:W4:Y:S01]  /*0ad0*/  LDG.E.EL.128 R4, [R4.64] ;  /* 0x0000000404047981 */ /* 0x000f22000c2e1d00 */
[----:B------:R-:W-:Y:S01]  /*0ae0*/  SHF.L.U32 R14, R14, 0x10, RZ ;  /* 0x000000100e0e7819 */ /* 0x000fe200000006ff */
[----:B------:R-:W-:Y:S01]  /*0af0*/  FADD R24, RZ, -R12 ;  /* 0x8000000cff187221 */ /* 0x000fe20000000000 */
[C---:B-----5:R-:W-:Y:S01]  /*0b00*/  SHF.L.U32 R15, R13.reuse, 0x10, RZ ;  /* 0x000000100d0f7819 */ /* 0x060fe200000006ff */
[----:B------:R-:W-:Y:S02]  /*0b10*/  IMAD.U32 R12, R13, 0x10000, RZ ;  /* 0x000100000d0c7824 */ /* 0x000fe400078e00ff */
[----:B------:R-:W-:Y:S01]  /*0b20*/  FADD R37, RZ, -R14 ;  /* 0x8000000eff257221 */ /* 0x000fe20000000000 */
[----:B------:R-:W-:-:S02]  /*0b30*/  FSETP.GTU.AND P2, PT, R15, RZ, PT ;  /* 0x000000ff0f00720b */ /* 0x000fc40003f4c000 */
[----:B------:R-:W-:Y:S02]  /*0b40*/  FSETP.GTU.AND P3, PT, R12, RZ, PT ;  /* 0x000000ff0c00720b */ /* 0x000fe40003f6c000 */
[C---:B------:R-:W-:Y:S02]  /*0b50*/  SEL R12, R13.reuse, RZ, P2 ;  /* 0x000000ff0d0c7207 */ /* 0x040fe40001000000 */
[----:B------:R-:W-:Y:S02]  /*0b60*/  SEL R13, R13, RZ, P3 ;  /* 0x000000ff0d0d7207 */ /* 0x000fe40001800000 */
[----:B------:R-:W-:Y:S02]  /*0b70*/  FSETP.NAN.AND P0, PT, R37, R37, PT ;  /* 0x000000252500720b */ /* 0x000fe40003f08000 */
[----:B------:R-:W-:Y:S01]  /*0b80*/  FSETP.NAN.AND P1, PT, R24, R24, PT ;  /* 0x000000181800720b */ /* 0x000fe20003f28000 */
[----:B------:R-:W-:Y:S01]  /*0b90*/  IMAD.U32 R13, R13, 0x10000, RZ ;  /* 0x000100000d0d7824 */ /* 0x000fe200078e00ff */
[----:B------:R-:W-:-:S04]  /*0ba0*/  SHF.L.U32 R12, R12, 0x10, RZ ;  /* 0x000000100c0c7819 */ /* 0x000fc800000006ff */
[----:B------:R-:W-:Y:S02]  /*0bb0*/  FSETP.GT.AND P3, PT, R37, R12, PT ;  /* 0x0000000c2500720b */ /* 0x000fe40003f64000 */
[----:B------:R-:W-:-:S03]  /*0bc0*/  FSETP.GT.AND P2, PT, R24, R13, PT ;  /* 0x0000000d1800720b */ /* 0x000fc60003f44000 */
[----:B------:R-:W-:Y:S02]  /*0bd0*/  @!P0 FSEL R37, R37, R12, P3 ;  /* 0x0000000c25258208 */ /* 0x000fe40001800000 */
[----:B------:R-:W-:Y:S02]  /*0be0*/  @!P1 FSEL R24, R24, R13, P2 ;  /* 0x0000000d18189208 */ /* 0x000fe40001000000 */
[----:B------:R-:W5:Y:S03]  /*0bf0*/  LDG.E.128 R12, [R40.64+0x1010] ;  /* 0x00101004280c7981 */ /* 0x000f66000c1e1d00 */
[----:B------:R-:W-:Y:S01]  /*0c00*/  FMUL R24, R24, 0.0078740157186985015869 ;  /* 0x3c01020418187820 */ /* 0x000fe20000400000 */
[----:B------:R-:W-:Y:S01]  /*0c10*/  FMUL R37, R37, 0.0078740157186985015869 ;  /* 0x3c01020425257820 */ /* 0x000fe20000400000 */
[----:B------:R-:W-:-:S03]  /*0c20*/  PRMT R19, R19, 0x7632, R19 ;  /* 0x0000763213137816 */ /* 0x000fc60000000013 */
[C---:B------:R-:W-:Y:S02]  /*0c30*/  FSETP.GT.AND P1, PT, R24.reuse, 9.9999997473787516356e-06, PT ;  /* 0x3727c5ac1800780b */ /* 0x040fe40003f24000 */
[----:B------:R-:W-:Y:S01]  /*0c40*/  FSETP.GT.AND P0, PT, R37, 9.9999997473787516356e-06, PT ;  /* 0x3727c5ac2500780b */ /* 0x000fe20003f04000 */
[----:B------:R-:W-:Y:S01]  /*0c50*/  FADD R16, R27, R16 ;  /* 0x000000101b107221 */ /* 0x000fe20000000000 */
[----:B------:R-:W-:Y:S02]  /*0c60*/  SHF.L.U32 R19, R19, 0x10, RZ ;  /* 0x0000001013137819 */ /* 0x000fe400000006ff */
[----:B------:R-:W-:-:S03]  /*0c70*/  FSETP.NAN.AND P2, PT, R24, R24, PT ;  /* 0x000000181800720b */ /* 0x000fc60003f48000 */
[----:B------:R-:W-:-:S04]  /*0c80*/  FFMA R35, R16, R35, R19 ;  /* 0x0000002310237223 */ /* 0x000fc80000000013 */
[----:B------:R-:W-:Y:S02]  /*0c90*/  @!P1 FSEL R24, R24, 9.9999997473787516356e-06, P2 ;  /* 0x3727c5ac18189808 */ /* 0x000fe40001000000 */
[----:B------:R-:W-:-:S04]  /*0ca0*/  FSETP.NAN.AND P1, PT, R37, R37, PT ;  /* 0x000000252500720b */ /* 0x000fc80003f28000 */
[----:B------:R-:W-:Y:S02]  /*0cb0*/  @!P0 FSEL R37, R37, 9.9999997473787516356e-06, P1 ;  /* 0x3727c5ac25258808 */ /* 0x000fe40000800000 */
[----:B------:R-:W-:Y:S02]  /*0cc0*/  IADD3 R29, R29, 0x404, RZ ;  /* 0x000004041d1d7810 */ /* 0x000fe40007ffe0ff */
[----:B------:R-:W-:Y:S02]  /*0cd0*/  IADD3 R17, R17, 0x3c00, RZ ;  /* 0x00003c0011117810 */ /* 0x000fe40007ffe0ff */
[----:B--2---:R-:W-:Y:S02]  /*0ce0*/  I2FP.F32.S32 R21, R21 ;  /* 0x0000001500157245 */ /* 0x004fe40000201400 */
[----:B---3--:R-:W-:Y:S02]  /*0cf0*/  PRMT R16, R8, 0x7632, R16 ;  /* 0x0000763208107816 */ /* 0x008fe40000000010 */
[----:B----4-:R-:W-:-:S03]  /*0d00*/  PRMT R18, R4, 0x7632, R18 ;  /* 0x0000763204127816 */ /* 0x010fc60000000012 */
[----:B------:R-:W-:Y:S01]  /*0d10*/  IMAD.U32 R16, R16, 0x10000, RZ ;  /* 0x0001000010107824 */ /* 0x000fe200078e00ff */
[----:B------:R-:W-:Y:S01]  /*0d20*/  FMUL R21, R21, R24 ;  /* 0x0000001815157220 */ /* 0x000fe20000400000 */
[----:B------:R-:W-:Y:S02]  /*0d30*/  SHF.L.U32 R19, R18, 0x10, RZ ;  /* 0x0000001012137819 */ /* 0x000fe400000006ff */
[----:B------:R-:W-:Y:S01]  /*0d40*/  I2FP.F32.S32 R20, R20 ;  /* 0x0000001400147245 */ /* 0x000fe20000201400 */
[----:B------:R-:W-:Y:S02]  /*0d50*/  IMAD.U32 R8, R8, 0x10000, RZ ;  /* 0x0001000008087824 */ /* 0x000fe400078e00ff */
[----:B------:R-:W-:Y:S01]  /*0d60*/  FFMA R36, R16, R21, R19 ;  /* 0x0000001510247223 */ /* 0x000fe20000000013 */
[----:B------:R-:W-:Y:S01]  /*0d70*/  SHF.L.U32 R19, R4, 0x10, RZ ;  /* 0x0000001004137819 */ /* 0x000fe200000006ff */
[----:B------:R-:W-:Y:S01]  /*0d80*/  FMUL R4, R20, R37 ;  /* 0x0000002514047220 */ /* 0x000fe20000400000 */
[----:B------:R-:W-:-:S02]  /*0d90*/  I2FP.F32.S32 R23, R23 ;  /* 0x0000001700177245 */ /* 0x000fc40000201400 */
[----:B------:R-:W-:Y:S01]  /*0da0*/  PRMT R16, R5, 0x7632, R16 ;  /* 0x0000763205107816 */ /* 0x000fe20000000010 */
[----:B------:R-:W-:Y:S01]  /*0db0*/  FFMA R4, R8, R4, R19 ;  /* 0x0000000408047223 */ /* 0x000fe20000000013 */
[----:B------:R-:W-:Y:S01]  /*0dc0*/  PRMT R8, R9, 0x7632, R8 ;  /* 0x0000763209087816 */ /* 0x000fe20000000008 */
[----:B------:R-:W-:Y:S01]  /*0dd0*/  FMUL R23, R24, R23 ;  /* 0x0000001718177220 */ /* 0x000fe20000400000 */
[----:B------:R-:W-:-:S03]  /*0de0*/  SHF.L.U32 R19, R16, 0x10, RZ ;  /* 0x0000001010137819 */ /* 0x000fc600000006ff */
[----:B------:R-:W-:Y:S01]  /*0df0*/  IMAD.U32 R8, R8, 0x10000, RZ ;  /* 0x0001000008087824 */ /* 0x000fe200078e00ff */
[----:B------:R-:W-:Y:S02]  /*0e00*/  I2FP.F32.S32 R22, R22 ;  /* 0x0000001600167245 */ /* 0x000fe40000201400 */
[----:B------:R-:W-:Y:S01]  /*0e10*/  PRMT R18, R10, 0x7632, R18 ;  /* 0x000076320a127816 */ /* 0x000fe20000000012 */
[--C-:B------:R-:W-:Y:S01]  /*0e20*/  FFMA R8, R8, R23, R19.reuse ;  /* 0x0000001708087223 */ /* 0x100fe20000000013 */
[----:B------:R-:W-:Y:S01]  /*0e30*/  PRMT R19, R6, 0x7632, R19 ;  /* 0x0000763206137816 */ /* 0x000fe20000000013 */
[----:B------:R-:W-:Y:S01]  /*0e40*/  IMAD.U32 R9, R9, 0x10000, RZ ;  /* 0x0001000009097824 */ /* 0x000fe200078e00ff */
[----:B------:R-:W-:Y:S02]  /*0e50*/  SHF.L.U32 R16, R5, 0x10, RZ ;  /* 0x0000001005107819 */ /* 0x000fe400000006ff */
[----:B-----5:R-:W-:Y:S01]  /*0e60*/  I2FP.F32.S32 R13, R13 ;  /* 0x0000000d000d7245 */ /* 0x020fe20000201400 */
[----:B------:R-:W-:Y:S01]  /*0e70*/  FMUL R5, R37, R22 ;  /* 0x0000001625057220 */ /* 0x000fe20000400000 */
[----:B------:R-:W-:Y:S01]  /*0e80*/  SHF.L.U32 R19, R19, 0x10, RZ ;  /* 0x0000001013137819 */ /* 0x000fe200000006ff */
[----:B------:R-:W-:Y:S01]  /*0e90*/  IMAD.U32 R18, R18, 0x10000, RZ ;  /* 0x0001000012127824 */ /* 0x000fe200078e00ff */
[----:B------:R-:W-:Y:S01]  /*0ea0*/  I2FP.F32.S32 R12, R12 ;  /* 0x0000000c000c7245 */ /* 0x000fe20000201400 */
[----:B------:R-:W-:Y:S01]  /*0eb0*/  FMUL R13, R24, R13 ;  /* 0x0000000d180d7220 */ /* 0x000fe20000400000 */
[----:B------:R-:W-:Y:S01]  /*0ec0*/  FFMA R5, R9, R5, R16 ;  /* 0x0000000509057223 */ /* 0x000fe20000000010 */
[----:B------:R-:W-:-:S02]  /*0ed0*/  IMAD.U32 R10, R10, 0x10000, RZ ;  /* 0x000100000a0a7824 */ /* 0x000fc400078e00ff */
[----:B------:R-:W-:Y:S01]  /*0ee0*/  FFMA R9, R18, R13, R19 ;  /* 0x0000000d12097223 */ /* 0x000fe20000000013 */
[----:B------:R-:W-:Y:S01]  /*0ef0*/  SHF.L.U32 R13, R6, 0x10, RZ ;  /* 0x00000010060d7819 */ /* 0x000fe200000006ff */
[----:B------:R-:W-:-:S04]  /*0f00*/  FMUL R6, R37, R12 ;  /* 0x0000000c25067220 */ /* 0x000fc80000400000 */
[----:B------:R-:W-:Y:S01]  /*0f10*/  FFMA R6, R10, R6, R13 ;  /* 0x000000060a067223 */ /* 0x000fe2000000000d */
[----:B------:R-:W-:-:S05]  /*0f20*/  IMAD.HI R10, R29, 0x2aaaaaab, RZ ;  /* 0x2aaaaaab1d0a7827 */ /* 0x000fca00078e02ff */
[----:B------:R-:W-:-:S04]  /*0f30*/  SHF.R.U32.HI R13, RZ, 0x1f, R10 ;  /* 0x0000001fff0d7819 */ /* 0x000fc8000001160a */
[----:B------:R-:W-:Y:S02]  /*0f40*/  LEA.HI R10, R10, R13, RZ, 0x17 ;  /* 0x0000000d0a0a7211 */ /* 0x000fe400078fb8ff */
[----:B------:R-:W-:Y:S01]  /*0f50*/  I2FP.F32.S32 R15, R15 ;  /* 0x0000000f000f7245 */ /* 0x000fe20000201400 */
[----:B------:R-:W-:Y:S01]  /*0f60*/  IMAD.WIDE.U32 R20, R17, R30, c[0x0][0x170] ;  /* 0x00005c0011147625 */ /* 0x000fe200078e001e */
[----:B------:R-:W-:-:S03]  /*0f70*/  PRMT R12, R7, 0x7632, R12 ;  /* 0x00007632070c7816 */ /* 0x000fc6000000000c */
[----:B------:R-:W-:Y:S01]  /*0f80*/  IMAD R25, R10, -0xc00, R29 ;  /* 0xfffff4000a197824 */ /* 0x000fe200078e021d */
[----:B------:R-:W-:Y:S01]  /*0f90*/  PRMT R10, R11, 0x7632, R10 ;  /* 0x000076320b0a7816 */ /* 0x000fe2000000000a */
[----:B------:R-:W-:Y:S01]  /*0fa0*/  FMUL R15, R24, R15 ;  /* 0x0000000f180f7220 */ /* 0x000fe20000400000 */
[----:B------:R-:W-:Y:S01]  /*0fb0*/  SHF.L.U32 R13, R12, 0x10, RZ ;  /* 0x000000100c0d7819 */ /* 0x000fe200000006ff */
[----:B------:R-:W-:Y:S01]  /*0fc0*/  IMAD.WIDE R24, R25, R0, c[0x0][0x168] ;  /* 0x00005a0019187625 */ /* 0x000fe200078e0200 */
[----:B------:R-:W-:Y:S01]  /*0fd0*/  I2FP.F32.S32 R14, R14 ;  /* 0x0000000e000e7245 */ /* 0x000fe20000201400 */
[----:B------:R-:W2:Y:S02]  /*0fe0*/  LDG.E.EL.128 R20, [R20.64] ;  /* 0x0000000414147981 */ /* 0x000ea4000c2e1d00 */
[----:B------:R-:W-:Y:S02]  /*0ff0*/  IMAD.U32 R10, R10, 0x10000, RZ ;  /* 0x000100000a0a7824 */ /* 0x000fe400078e00ff */
[----:B------:R-:W-:Y:S01]  /*1000*/  IMAD.WIDE.U32 R16, R17, R0, c[0x0][0x168] ;  /* 0x00005a0011107625 */ /* 0x000fe200078e0000 */
[----:B------:R-:W3:Y:S01]  /*1010*/  LDG.E.EL.128 R24, [R24.64+0xf000] ;  /* 0x00f0000418187981 */ /* 0x000ee2000c2e1d00 */
[----:B------:R-:W-:Y:S01]  /*1020*/  FFMA R0, R10, R15, R13 ;  /* 0x0000000f0a007223 */ /* 0x000fe2000000000d */
[----:B------:R-:W-:-:S02]  /*1030*/  FMUL R37, R37, R14 ;  /* 0x0000000e25257220 */ /* 0x000fc40000400000 */
[----:B------:R-:W4:Y:S04]  /*1040*/  LDG.E.128 R12, [R38.64+0x800] ;  /* 0x00080004260c7981 */ /* 0x000f28000c1e1d00 */
[----:B------:R-:W5:Y:S01]  /*1050*/  LDG.E.EL.128 R16, [R16.64] ;  /* 0x0000000410107981 */ /* 0x000f62000c2e1d00 */
[----:B------:R-:W-:Y:S01]  /*1060*/  IMAD.U32 R10, R11, 0x10000, RZ ;  /* 0x000100000b0a7824 */ /* 0x000fe200078e00ff */
[----:B------:R-:W-:-:S05]  /*1070*/  SHF.L.U32 R7, R7, 0x10, RZ ;  /* 0x0000001007077819 */ /* 0x000fca00000006ff */
[----:B------:R-:W-:Y:S01]  /*1080*/  FFMA R37, R10, R37, R7 ;  /* 0x000000250a257223 */ /* 0x000fe20000000007 */
[C---:B--2---:R-:W-:Y:S01]  /*1090*/  IMAD.U32 R29, R20.reuse, 0x10000, RZ ;  /* 0x00010000141d7824 */ /* 0x044fe200078e00ff */
[----:B------:R-:W-:Y:S01]  /*10a0*/  PRMT R20, R20, 0x7632, R20 ;  /* 0x0000763214147816 */ /* 0x000fe20000000014 */
[----:B------:R-:W-:Y:S01]  /*10b0*/  IMAD.U32 R11, R23, 0x10000, RZ ;  /* 0x00010000170b7824 */ /* 0x000fe200078e00ff */
[C---:B------:R-:W-:Y:S02]  /*10c0*/  SHF.L.U32 R41, R21.reuse, 0x10, RZ ;  /* 0x0000001015297819 */ /* 0x040fe400000006ff */
[----:B------:R-:W-:Y:S01]  /*10d0*/  PRMT R21, R21, 0x7632, R21 ;  /* 0x0000763215157816 */ /* 0x000fe20000000015 */
[--C-:B---3--:R-:W-:Y:S01]  /*10e0*/  FADD R26, R26, R11.reuse ;  /* 0x0000000b1a1a7221 */ /* 0x108fe20000000000 */
[----:B------:R-:W-:Y:S01]  /*10f0*/  IMAD.U32 R20, R20, 0x10000, RZ ;  /* 0x0001000014147824 */ /* 0x000fe200078e00ff */
[----:B----4-:R-:W-:Y:S01]  /*1100*/  PRMT R11, R12, 0x7632, R11 ;  /* 0x000076320c0b7816 */ /* 0x010fe2000000000b */
[----:B------:R-:W-:Y:S01]  /*1110*/  IMAD.U32 R7, R22, 0x10000, RZ ;  /* 0x0001000016077824 */ /* 0x000fe200078e00ff */
[----:B------:R-:W-:Y:S01]  /*1120*/  SHF.L.U32 R10, R21, 0x10, RZ ;  /* 0x00000010150a7819 */ /* 0x000fe200000006ff */
[----:B-----5:R-:W-:Y:S01]  /*1130*/  FADD R29, R16, R29 ;  /* 0x0000001d101d7221 */ /* 0x020fe20000000000 */
[----:B------:R-:W-:Y:S01]  /*1140*/  IMAD.U32 R16, R12, 0x10000, RZ ;  /* 0x000100000c107824 */ /* 0x000fe200078e00ff */
[----:B------:R-:W-:Y:S01]  /*1150*/  SHF.L.U32 R12, R11, 0x10, RZ ;  /* 0x000000100b0c7819 */ /* 0x000fe200000006ff */
[----:B------:R-:W-:Y:S01]  /*1160*/  FADD R17, R17, R20 ;  /* 0x0000001411117221 */ /* 0x000fe20000000000 */
[----:B------:R-:W-:-:S02]  /*1170*/  PRMT R22, R22, 0x7632, R22 ;  /* 0x0000763216167816 */ /* 0x000fc40000000016 */
[----:B------:R-:W-:Y:S01]  /*1180*/  PRMT R23, R23, 0x7632, R23 ;  /* 0x0000763217177816 */ /* 0x000fe20000000017 */
[----:B------:R-:W-:Y:S01]  /*1190*/  FADD R19, R19, R10 ;  /* 0x0000000a13137221 */ /* 0x000fe20000000000 */
[----:B------:R-:W-:Y:S01]  /*11a0*/  SHF.L.U32 R10, R22, 0x10, RZ ;  /* 0x00000010160a7819 */ /* 0x000fe200000006ff */
[----:B------:R-:W-:Y:S01]  /*11b0*/  FFMA R29, R29, R4, R16 ;  /* 0x000000041d1d7223 */ /* 0x000fe20000000010 */
[----:B------:R-:W-:Y:S01]  /*11c0*/  FFMA R36, R17, R36, R12 ;  /* 0x0000002411247223 */ /* 0x000fe2000000000c */
[----:B------:R-:W-:Y:S02]  /*11d0*/  PRMT R11, R14, 0x7632, R11 ;  /* 0x000076320e0b7816 */ /* 0x000fe4000000000b */
[----:B------:R-:W-:Y:S02]  /*11e0*/  SHF.L.U32 R20, R23, 0x10, RZ ;  /* 0x0000001017147819 */ /* 0x000fe400000006ff */
[----:B------:R-:W-:Y:S02]  /*11f0*/  PRMT R4, R13, 0x7632, R4 ;  /* 0x000076320d047816 */ /* 0x000fe40000000004 */
[----:B------:R-:W-:Y:S01]  /*1200*/  PRMT R12, R15, 0x7632, R12 ;  /* 0x000076320f0c7816 */ /* 0x000fe2000000000c */
[----:B------:R-:W-:Y:S01]  /*1210*/  FADD R7, R24, R7 ;  /* 0x0000000718077221 */ /* 0x000fe20000000000 */
[----:B------:R-:W-:Y:S01]  /*1220*/  SHF.L.U32 R14, R14, 0x10, RZ ;  /* 0x000000100e0e7819 */ /* 0x000fe200000006ff */
[----:B------:R-:W-:Y:S01]  /*1230*/  FADD R10, R25, R10 ;  /* 0x0000000a190a7221 */ /* 0x000fe20000000000 */
[----:B------:R-:W-:Y:S01]  /*1240*/  SHF.L.U32 R15, R15, 0x10, RZ ;  /* 0x000000100f0f7819 */ /* 0x000fe200000006ff */
[----:B------:R-:W-:Y:S01]  /*1250*/  IMAD.U32 R11, R11, 0x10000, RZ ;  /* 0x000100000b0b7824 */ /* 0x000fe200078e00ff */
[----:B------:R-:W-:Y:S01]  /*1260*/  SHF.L.U32 R12, R12, 0x10, RZ ;  /* 0x000000100c0c7819 */ /* 0x000fe200000006ff */
[----:B------:R-:W-:Y:S01]  /*1270*/  FADD R18, R18, R41 ;  /* 0x0000002912127221 */ /* 0x000fe20000000000 */
[----:B------:R-:W-:Y:S01]  /*1280*/  FADD R27, R27, R20 ;  /* 0x000000141b1b7221 */ /* 0x000fe20000000000 */
[----:B------:R-:W-:-:S02]  /*1290*/  IMAD.U32 R13, R13, 0x10000, RZ ;  /* 0x000100000d0d7824 */ /* 0x000fc400078e00ff */
[----:B------:R-:W-:Y:S01]  /*12a0*/  IMAD.U32 R4, R4, 0x10000, RZ ;  /* 0x0001000004047824 */ /* 0x000fe200078e00ff */
[----:B------:R-:W-:Y:S01]  /*12b0*/  FFMA R14, R7, R6, R14 ;  /* 0x00000006070e7223 */ /* 0x000fe2000000000e */
[----:B------:R-:W-:Y:S01]  /*12c0*/  FFMA R11, R10, R9, R11 ;  /* 0x000000090a0b7223 */ /* 0x000fe2000000000b */
[----:B------:R-:W-:Y:S01]  /*12d0*/  FFMA R18, R18, R5, R13 ;  /* 0x0000000512127223 */ /* 0x000fe2000000000d */
[----:B------:R-:W-:Y:S01]  /*12e0*/  FFMA R19, R19, R8, R4 ;  /* 0x0000000813137223 */ /* 0x000fe20000000004 */
[----:B------:R-:W-:Y:S01]  /*12f0*/  FFMA R15, R26, R37, R15 ;  /* 0x000000251a0f7223 */ /* 0x000fe2000000000f */
[----:B------:R-:W-:Y:S01]  /*1300*/  FFMA R0, R27, R0, R12 ;  /* 0x000000001b007223 */ /* 0x000fe2000000000c */
[----:B------:R-:W-:Y:S02]  /*1310*/  F2FP.BF16.PACK_AB R10, R11, R14 ;  /* 0x0000000e0b0a723e */ /* 0x000fe400000010ff */
[----:B------:R-:W-:Y:S02]  /*1320*/  F2FP.BF16.PACK_AB R4, R2, R3 ;  /* 0x000000030204723e */ /* 0x000fe400000010ff */
[----:B------:R-:W-:-:S02]  /*1330*/  F2FP.BF16.PACK_AB R5, R31, R28 ;  /* 0x0000001c1f05723e */ /* 0x000fc400000010ff */
[----:B------:R-:W-:Y:S02]  /*1340*/  F2FP.BF16.PACK_AB R6, R33, R34 ;  /* 0x000000222106723e */ /* 0x000fe400000010ff */
[----:B------:R-:W-:Y:S02]  /*1350*/  F2FP.BF16.PACK_AB R7, R35, R32 ;  /* 0x000000202307723e */ /* 0x000fe400000010ff */
[----:B------:R-:W-:Y:S02]  /*1360*/  F2FP.BF16.PACK_AB R8, R36, R29 ;  /* 0x0000001d2408723e */ /* 0x000fe400000010ff */
[----:B------:R-:W-:Y:S02]  /*1370*/  F2FP.BF16.PACK_AB R9, R19, R18 ;  /* 0x000000121309723e */ /* 0x000fe400000010ff */
[----:B------:R-:W-:Y:S01]  /*1380*/  F2FP.BF16.PACK_AB R11, R0, R15 ;  /* 0x0000000f000b723e */ /* 0x000fe200000010ff */
[----:B------:R-:W-:Y:S04]  /*1390*/  STG.E.128 [R38.64], R4 ;  /* 0x0000000426007986 */ /* 0x000fe8000c101d04 */
[----:B------:R-:W-:Y:S01]  /*13a0*/  STG.E.128 [R38.64+0x800], R8 ;  /* 0x0008000826007986 */ /* 0x000fe2000c101d04 */
[----:B------:R-:W-:Y:S05]  /*13b0*/  EXIT ;  /* 0x000000000000794d */ /* 0x000fea0003800000 */
.L_x_0:
[----:B------:R-:W-:-:S00]  /*13c0*/  BRA `(.L_x_0) ;  /* 0xfffffff000007947 */ /* 0x000fc0000383ffff */
[----:B------:R-:W-:-:S00]  /*13d0*/  NOP ;  /* 0x0000000000007918 */ /* 0x000fc00000000000 */
        /* <DEDUP_REMOVED lines=10> */
.L_x_1:
